//
// Generated by NVIDIA NVVM Compiler
//
// Compiler Build ID: CL-36424714
// Cuda compilation tools, release 13.0, V13.0.88
// Based on NVVM 20.0.0
//

.version 9.0
.target sm_100
.address_size 64

	// .globl	_Z10MatrixMultPfS_S_i

.visible .entry _Z10MatrixMultPfS_S_i(
	.param .u64 .ptr .align 1 _Z10MatrixMultPfS_S_i_param_0,
	.param .u64 .ptr .align 1 _Z10MatrixMultPfS_S_i_param_1,
	.param .u64 .ptr .align 1 _Z10MatrixMultPfS_S_i_param_2,
	.param .u32 _Z10MatrixMultPfS_S_i_param_3
)
{
	.reg .pred 	%p<10>;
	.reg .b32 	%r<39>;
	.reg .b32 	%f<67>;
	.reg .b64 	%rd<67>;

	ld.param.u64 	%rd14, [_Z10MatrixMultPfS_S_i_param_0];
	ld.param.u64 	%rd15, [_Z10MatrixMultPfS_S_i_param_1];
	ld.param.u32 	%r18, [_Z10MatrixMultPfS_S_i_param_3];
	cvta.to.global.u64 	%rd1, %rd15;
	cvta.to.global.u64 	%rd2, %rd14;
	mov.u32 	%r19, %tid.y;
	mov.u32 	%r20, %ntid.y;
	mov.u32 	%r21, %ctaid.y;
	mad.lo.s32 	%r1, %r20, %r21, %r19;
	mov.u32 	%r22, %tid.x;
	mov.u32 	%r23, %ctaid.x;
	mad.lo.s32 	%r2, %r20, %r23, %r22;
	max.s32 	%r24, %r1, %r2;
	setp.ge.s32 	%p1, %r24, %r18;
	@%p1 bra 	$L__BB0_13;
	mul.lo.s32 	%r3, %r18, %r1;
	and.b32  	%r4, %r18, 7;
	setp.lt.u32 	%p2, %r18, 8;
	mov.f32 	%f66, 0f00000000;
	mov.b32 	%r37, 0;
	@%p2 bra 	$L__BB0_4;
	and.b32  	%r37, %r18, 2147483640;
	neg.s32 	%r35, %r37;
	mul.wide.s32 	%rd16, %r18, 4;
	add.s64 	%rd3, %rd1, %rd16;
	shl.b32 	%r7, %r18, 3;
	mul.wide.s32 	%rd17, %r18, 8;
	add.s64 	%rd4, %rd1, %rd17;
	mul.wide.s32 	%rd18, %r18, 12;
	add.s64 	%rd5, %rd1, %rd18;
	mul.wide.s32 	%rd19, %r18, 16;
	add.s64 	%rd6, %rd1, %rd19;
	mul.wide.s32 	%rd20, %r18, 20;
	add.s64 	%rd7, %rd1, %rd20;
	mul.wide.s32 	%rd21, %r18, 24;
	add.s64 	%rd8, %rd1, %rd21;
	mul.wide.s32 	%rd22, %r18, 28;
	add.s64 	%rd9, %rd1, %rd22;
	mul.wide.u32 	%rd23, %r3, 4;
	add.s64 	%rd24, %rd23, %rd2;
	add.s64 	%rd66, %rd24, 16;
	mov.f32 	%f66, 0f00000000;
	mov.u32 	%r34, %r2;
$L__BB0_3:
	.pragma "nounroll";
	mul.wide.s32 	%rd25, %r34, 4;
	add.s64 	%rd26, %rd3, %rd25;
	add.s64 	%rd27, %rd4, %rd25;
	add.s64 	%rd28, %rd5, %rd25;
	add.s64 	%rd29, %rd6, %rd25;
	add.s64 	%rd30, %rd7, %rd25;
	add.s64 	%rd31, %rd8, %rd25;
	add.s64 	%rd32, %rd9, %rd25;
	add.s64 	%rd33, %rd1, %rd25;
	ld.global.f32 	%f16, [%rd66+-16];
	ld.global.f32 	%f17, [%rd33];
	fma.rn.f32 	%f18, %f16, %f17, %f66;
	ld.global.f32 	%f19, [%rd66+-12];
	ld.global.f32 	%f20, [%rd26];
	fma.rn.f32 	%f21, %f19, %f20, %f18;
	ld.global.f32 	%f22, [%rd66+-8];
	ld.global.f32 	%f23, [%rd27];
	fma.rn.f32 	%f24, %f22, %f23, %f21;
	ld.global.f32 	%f25, [%rd66+-4];
	ld.global.f32 	%f26, [%rd28];
	fma.rn.f32 	%f27, %f25, %f26, %f24;
	ld.global.f32 	%f28, [%rd66];
	ld.global.f32 	%f29, [%rd29];
	fma.rn.f32 	%f30, %f28, %f29, %f27;
	ld.global.f32 	%f31, [%rd66+4];
	ld.global.f32 	%f32, [%rd30];
	fma.rn.f32 	%f33, %f31, %f32, %f30;
	ld.global.f32 	%f34, [%rd66+8];
	ld.global.f32 	%f35, [%rd31];
	fma.rn.f32 	%f36, %f34, %f35, %f33;
	ld.global.f32 	%f37, [%rd66+12];
	ld.global.f32 	%f38, [%rd32];
	fma.rn.f32 	%f66, %f37, %f38, %f36;
	add.s32 	%r35, %r35, 8;
	add.s32 	%r34, %r34, %r7;
	add.s64 	%rd66, %rd66, 32;
	setp.ne.s32 	%p3, %r35, 0;
	@%p3 bra 	$L__BB0_3;
$L__BB0_4:
	setp.eq.s32 	%p4, %r4, 0;
	@%p4 bra 	$L__BB0_12;
	and.b32  	%r13, %r18, 3;
	setp.lt.u32 	%p5, %r4, 4;
	@%p5 bra 	$L__BB0_7;
	add.s32 	%r26, %r37, %r3;
	mul.wide.u32 	%rd34, %r26, 4;
	add.s64 	%rd35, %rd2, %rd34;
	ld.global.f32 	%f40, [%rd35];
	mad.lo.s32 	%r27, %r37, %r18, %r2;
	mul.wide.s32 	%rd36, %r27, 4;
	add.s64 	%rd37, %rd1, %rd36;
	ld.global.f32 	%f41, [%rd37];
	fma.rn.f32 	%f42, %f40, %f41, %f66;
	cvt.u64.u32 	%rd38, %r3;
	cvt.u64.u32 	%rd39, %r37;
	add.s64 	%rd40, %rd39, %rd38;
	shl.b64 	%rd41, %rd40, 2;
	add.s64 	%rd42, %rd2, %rd41;
	ld.global.f32 	%f43, [%rd42+4];
	mul.wide.s32 	%rd43, %r18, 4;
	add.s64 	%rd44, %rd37, %rd43;
	ld.global.f32 	%f44, [%rd44];
	fma.rn.f32 	%f45, %f43, %f44, %f42;
	ld.global.f32 	%f46, [%rd42+8];
	add.s64 	%rd45, %rd44, %rd43;
	ld.global.f32 	%f47, [%rd45];
	fma.rn.f32 	%f48, %f46, %f47, %f45;
	ld.global.f32 	%f49, [%rd42+12];
	add.s64 	%rd46, %rd45, %rd43;
	ld.global.f32 	%f50, [%rd46];
	fma.rn.f32 	%f66, %f49, %f50, %f48;
	add.s32 	%r37, %r37, 4;
$L__BB0_7:
	setp.eq.s32 	%p6, %r13, 0;
	@%p6 bra 	$L__BB0_12;
	setp.eq.s32 	%p7, %r13, 1;
	@%p7 bra 	$L__BB0_10;
	add.s32 	%r28, %r37, %r3;
	mul.wide.u32 	%rd47, %r28, 4;
	add.s64 	%rd48, %rd2, %rd47;
	ld.global.f32 	%f52, [%rd48];
	mad.lo.s32 	%r29, %r37, %r18, %r2;
	mul.wide.s32 	%rd49, %r29, 4;
	add.s64 	%rd50, %rd1, %rd49;
	ld.global.f32 	%f53, [%rd50];
	fma.rn.f32 	%f54, %f52, %f53, %f66;
	cvt.u64.u32 	%rd51, %r3;
	cvt.u64.u32 	%rd52, %r37;
	add.s64 	%rd53, %rd52, %rd51;
	shl.b64 	%rd54, %rd53, 2;
	add.s64 	%rd55, %rd2, %rd54;
	ld.global.f32 	%f55, [%rd55+4];
	mul.wide.s32 	%rd56, %r18, 4;
	add.s64 	%rd57, %rd50, %rd56;
	ld.global.f32 	%f56, [%rd57];
	fma.rn.f32 	%f66, %f55, %f56, %f54;
	add.s32 	%r37, %r37, 2;
$L__BB0_10:
	and.b32  	%r30, %r18, 1;
	setp.eq.b32 	%p8, %r30, 1;
	not.pred 	%p9, %p8;
	@%p9 bra 	$L__BB0_12;
	add.s32 	%r31, %r37, %r3;
	mul.wide.u32 	%rd58, %r31, 4;
	add.s64 	%rd59, %rd2, %rd58;
	ld.global.f32 	%f57, [%rd59];
	mad.lo.s32 	%r32, %r37, %r18, %r2;
	mul.wide.s32 	%rd60, %r32, 4;
	add.s64 	%rd61, %rd1, %rd60;
	ld.global.f32 	%f58, [%rd61];
	fma.rn.f32 	%f66, %f57, %f58, %f66;
$L__BB0_12:
	ld.param.u64 	%rd65, [_Z10MatrixMultPfS_S_i_param_2];
	add.s32 	%r33, %r3, %r2;
	cvta.to.global.u64 	%rd62, %rd65;
	mul.wide.s32 	%rd63, %r33, 4;
	add.s64 	%rd64, %rd62, %rd63;
	st.global.f32 	[%rd64], %f66;
$L__BB0_13:
	ret;

}


// ===== COMPILED SASS (sm_100) =====

	.target	sm_100

	.elftype	@"ET_EXEC"


//--------------------- .note.nv.tkinfo           --------------------------
	.section	.note.nv.tkinfo,"",@"SHT_NOTE"
	.sectionflags	@"SHF_NOTE_NV_TKINFO"
	.tkinfo
        /*0018*/ 	.word	0x00000002
        /*0030*/ 	.string	""
        /*0030*/ 	.string	"ptxas"
        /*0030*/ 	.string	"Cuda compilation tools, release 13.0, V13.0.88"
        /*0030*/ 	.string	"Build cuda_13.0.r13.0/compiler.36424714_0"
        /*0030*/ 	.string	"-arch sm_100 -m 64 "



//--------------------- .note.nv.cuinfo           --------------------------
	.section	.note.nv.cuinfo,"",@"SHT_NOTE"
	.sectionflags	@"SHF_NOTE_NV_CUINFO"
        /*0018*/ 	.short	0x0002
        /*001a*/ 	.short	0x0064
        /*001c*/ 	.short	0x0082
	.zero		2


//--------------------- .nv.info                  --------------------------
	.section	.nv.info,"",@"SHT_CUDA_INFO"
	.align	4


	//----- nvinfo : EIATTR_REGCOUNT
	.align		4
        /*0000*/ 	.byte	0x04, 0x2f
        /*0002*/ 	.short	(.L_1 - .L_0)
	.align		4
.L_0:
        /*0004*/ 	.word	index@(_Z10MatrixMultPfS_S_i)
        /*0008*/ 	.word	0x0000001e


	//----- nvinfo : EIATTR_FRAME_SIZE
	.align		4
.L_1:
        /*000c*/ 	.byte	0x04, 0x11
        /*000e*/ 	.short	(.L_3 - .L_2)
	.align		4
.L_2:
        /*0010*/ 	.word	index@(_Z10MatrixMultPfS_S_i)
        /*0014*/ 	.word	0x00000000


	//----- nvinfo : EIATTR_MIN_STACK_SIZE
	.align		4
.L_3:
        /*0018*/ 	.byte	0x04, 0x12
        /*001a*/ 	.short	(.L_5 - .L_4)
	.align		4
.L_4:
        /*001c*/ 	.word	index@(_Z10MatrixMultPfS_S_i)
        /*0020*/ 	.word	0x00000000
.L_5:


//--------------------- .nv.compat                --------------------------
	.section	.nv.compat,"",@"SHT_CUDA_COMPAT_INFO"
	.align	4
        /*0000*/ 	.byte	0x02, 0x09, 0x00, 0x00, 0x02, 0x02, 0x01, 0x00, 0x02, 0x05, 0x05, 0x00, 0x03, 0x07, 0x01, 0x01
        /*0010*/ 	.byte	0x02, 0x03, 0x00, 0x00, 0x02, 0x06, 0x01, 0x00, 0x04, 0x0b, 0x08, 0x00, 0x09, 0x00, 0x00, 0x00
        /*0020*/ 	.byte	0x00, 0x00, 0x00, 0x00


//--------------------- .nv.info._Z10MatrixMultPfS_S_i --------------------------
	.section	.nv.info._Z10MatrixMultPfS_S_i,"",@"SHT_CUDA_INFO"
	.sectionflags	@""
	.align	4


	//----- nvinfo : EIATTR_CUDA_API_VERSION
	.align		4
        /*0000*/ 	.byte	0x04, 0x37
        /*0002*/ 	.short	(.L_7 - .L_6)
.L_6:
        /*0004*/ 	.word	0x00000082


	//----- nvinfo : EIATTR_KPARAM_INFO
	.align		4
.L_7:
        /*0008*/ 	.byte	0x04, 0x17
        /*000a*/ 	.short	(.L_9 - .L_8)
.L_8:
        /*000c*/ 	.word	0x00000000
        /*0010*/ 	.short	0x0003
        /*0012*/ 	.short	0x0018
        /*0014*/ 	.byte	0x00, 0xf0, 0x11, 0x00


	//----- nvinfo : EIATTR_KPARAM_INFO
	.align		4
.L_9:
        /*0018*/ 	.byte	0x04, 0x17
        /*001a*/ 	.short	(.L_11 - .L_10)
.L_10:
        /*001c*/ 	.word	0x00000000
        /*0020*/ 	.short	0x0002
        /*0022*/ 	.short	0x0010
        /*0024*/ 	.byte	0x00, 0xf5, 0x21, 0x00


	//----- nvinfo : EIATTR_KPARAM_INFO
	.align		4
.L_11:
        /*0028*/ 	.byte	0x04, 0x17
        /*002a*/ 	.short	(.L_13 - .L_12)
.L_12:
        /*002c*/ 	.word	0x00000000
        /*0030*/ 	.short	0x0001
        /*0032*/ 	.short	0x0008
        /*0034*/ 	.byte	0x00, 0xf5, 0x21, 0x00


	//----- nvinfo : EIATTR_KPARAM_INFO
	.align		4
.L_13:
        /*0038*/ 	.byte	0x04, 0x17
        /*003a*/ 	.short	(.L_15 - .L_14)
.L_14:
        /*003c*/ 	.word	0x00000000
        /*0040*/ 	.short	0x0000
        /*0042*/ 	.short	0x0000
        /*0044*/ 	.byte	0x00, 0xf5, 0x21, 0x00


	//----- nvinfo : EIATTR_SPARSE_MMA_MASK
	.align		4
.L_15:
        /*0048*/ 	.byte	0x03, 0x50
        /*004a*/ 	.short	0x0000


	//----- nvinfo : EIATTR_MAXREG_COUNT
	.align		4
        /*004c*/ 	.byte	0x03, 0x1b
        /*004e*/ 	.short	0x00ff


	//----- nvinfo : EIATTR_MERCURY_ISA_VERSION
	.align		4
        /*0050*/ 	.byte	0x03, 0x5f
        /*0052*/ 	.short	0x0101


	//----- nvinfo : EIATTR_VRC_CTA_INIT_COUNT
	.align		4
        /*0054*/ 	.byte	0x02, 0x4a
	.zero		1
	.zero		1


	//----- nvinfo : EIATTR_EXIT_INSTR_OFFSETS
	.align		4
        /*0058*/ 	.byte	0x04, 0x1c
        /*005a*/ 	.short	(.L_17 - .L_16)


	//   ....[0]....
.L_16:
        /*005c*/ 	.word	0x000000b0


	//   ....[1]....
        /*0060*/ 	.word	0x00000a80


	//----- nvinfo : EIATTR_CBANK_PARAM_SIZE
	.align		4
.L_17:
        /*0064*/ 	.byte	0x03, 0x19
        /*0066*/ 	.short	0x001c


	//----- nvinfo : EIATTR_PARAM_CBANK
	.align		4
        /*0068*/ 	.byte	0x04, 0x0a
        /*006a*/ 	.short	(.L_19 - .L_18)
	.align		4
.L_18:
        /*006c*/ 	.word	index@(.nv.constant0._Z10MatrixMultPfS_S_i)
        /*0070*/ 	.short	0x0380
        /*0072*/ 	.short	0x001c


	//----- nvinfo : EIATTR_SW_WAR
	.align		4
.L_19:
        /*0074*/ 	.byte	0x04, 0x36
        /*0076*/ 	.short	(.L_21 - .L_20)
.L_20:
        /*0078*/ 	.word	0x00000008
.L_21:


//--------------------- .nv.callgraph             --------------------------
	.section	.nv.callgraph,"",@"SHT_CUDA_CALLGRAPH"
	.align	4
	.sectionentsize	8
	.align		4
        /*0000*/ 	.word	0x00000000
	.align		4
        /*0004*/ 	.word	0xffffffff
	.align		4
        /*0008*/ 	.word	0x00000000
	.align		4
        /*000c*/ 	.word	0xfffffffe
	.align		4
        /*0010*/ 	.word	0x00000000
	.align		4
        /*0014*/ 	.word	0xfffffffd
	.align		4
        /*0018*/ 	.word	0x00000000
	.align		4
        /*001c*/ 	.word	0xfffffffc


//--------------------- .text._Z10MatrixMultPfS_S_i --------------------------
	.section	.text._Z10MatrixMultPfS_S_i,"ax",@progbits
	.align	128
        .global         _Z10MatrixMultPfS_S_i
        .type           _Z10MatrixMultPfS_S_i,@function
        .size           _Z10MatrixMultPfS_S_i,(.L_x_5 - _Z10MatrixMultPfS_S_i)
        .other          _Z10MatrixMultPfS_S_i,@"STO_CUDA_ENTRY STV_DEFAULT"
_Z10MatrixMultPfS_S_i:
.text._Z10MatrixMultPfS_S_i:
[----:B------:R-:W-:Y:S01]  /*0000*/  LDC R1, c[0x0][0x37c] ;  /* 0x0000df00ff017b82 */ /* 0x000fe20000000800 */
[----:B------:R-:W0:Y:S01]  /*0010*/  S2R R13, SR_TID.Y ;  /* 0x00000000000d7919 */ /* 0x000e220000002200 */
[----:B------:R-:W0:Y:S01]  /*0020*/  LDCU UR4, c[0x0][0x364] ;  /* 0x00006c80ff0477ac */ /* 0x000e220008000800 */
[----:B------:R-:W0:Y:S01]  /*0030*/  S2R R0, SR_CTAID.Y ;  /* 0x0000000000007919 */ /* 0x000e220000002600 */
[----:B------:R-:W1:Y:S01]  /*0040*/  LDCU UR20, c[0x0][0x398] ;  /* 0x00007300ff1477ac */ /* 0x000e620008000800 */
[----:B------:R-:W2:Y:S01]  /*0050*/  S2R R2, SR_TID.X ;  /* 0x0000000000027919 */ /* 0x000ea20000002100 */
[----:B------:R-:W2:Y:S01]  /*0060*/  S2R R3, SR_CTAID.X ;  /* 0x0000000000037919 */ /* 0x000ea20000002500 */
[----:B0-----:R-:W-:Y:S02]  /*0070*/  IMAD R13, R0, UR4, R13 ;  /* 0x00000004000d7c24 */ /* 0x001fe4000f8e020d */
[----:B--2---:R-:W-:-:S05]  /*0080*/  IMAD R0, R3, UR4, R2 ;  /* 0x0000000403007c24 */ /* 0x004fca000f8e0202 */
[----:B------:R-:W-:-:S04]  /*0090*/  VIMNMX R2, PT, PT, R13, R0, !PT ;  /* 0x000000000d027248 */ /* 0x000fc80007fe0100 */
[----:B-1----:R-:W-:-:S13]  /*00a0*/  ISETP.GE.AND P0, PT, R2, UR20, PT ;  /* 0x0000001402007c0c */ /* 0x002fda000bf06270 */
[----:B------:R-:W-:Y:S05]  /*00b0*/  @P0 EXIT ;  /* 0x000000000000094d */ /* 0x000fea0003800000 */
[----:B------:R-:W-:Y:S01]  /*00c0*/  UISETP.GE.U32.AND UP0, UPT, UR20, 0x8, UPT ;  /* 0x000000081400788c */ /* 0x000fe2000bf06070 */
[----:B------:R-:W-:Y:S02]  /*00d0*/  HFMA2 R12, -RZ, RZ, 0, 0 ;  /* 0x00000000ff0c7431 */ /* 0x000fe400000001ff */
[----:B------:R-:W-:Y:S01]  /*00e0*/  IMAD R13, R13, UR20, RZ ;  /* 0x000000140d0d7c24 */ /* 0x000fe2000f8e02ff */
[----:B------:R-:W-:Y:S01]  /*00f0*/  UMOV UR4, URZ ;  /* 0x000000ff00047c82 */ /* 0x000fe20008000000 */
[----:B------:R-:W0:Y:S04]  /*0100*/  LDCU.64 UR18, c[0x0][0x358] ;  /* 0x00006b00ff1277ac */ /* 0x000e280008000a00 */
[----:B------:R-:W-:Y:S05]  /*0110*/  BRA.U !UP0, `(.L_x_0) ;  /* 0x0000000508047547 */ /* 0x000fea000b800000 */
[----:B------:R-:W1:Y:S01]  /*0120*/  LDCU.128 UR24, c[0x0][0x380] ;  /* 0x00007000ff1877ac */ /* 0x000e620008000c00 */
[----:B------:R-:W-:Y:S02]  /*0130*/  MOV R12, RZ ;  /* 0x000000ff000c7202 */ /* 0x000fe40000000f00 */
[----:B------:R-:W-:Y:S01]  /*0140*/  MOV R14, R0 ;  /* 0x00000000000e7202 */ /* 0x000fe20000000f00 */
[----:B------:R-:W-:-:S04]  /*0150*/  ULOP3.LUT UR4, UR20, 0x7ffffff8, URZ, 0xc0, !UPT ;  /* 0x7ffffff814047892 */ /* 0x000fc8000f8ec0ff */
[----:B------:R-:W-:Y:S01]  /*0160*/  UIADD3 UR5, UPT, UPT, -UR4, URZ, URZ ;  /* 0x000000ff04057290 */ /* 0x000fe2000fffe1ff */
[----:B-1----:R-:W-:Y:S01]  /*0170*/  MOV R2, UR24 ;  /* 0x0000001800027c02 */ /* 0x002fe20008000f00 */
[----:B------:R-:W-:Y:S01]  /*0180*/  UIMAD.WIDE UR6, UR20, 0x8, UR26 ;  /* 0x00000008140678a5 */ /* 0x000fe2000f8e021a */
[----:B------:R-:W-:Y:S01]  /*0190*/  MOV R3, UR25 ;  /* 0x0000001900037c02 */ /* 0x000fe20008000f00 */
[----:B------:R-:W-:Y:S02]  /*01a0*/  UIMAD.WIDE UR8, UR20, 0xc, UR26 ;  /* 0x0000000c140878a5 */ /* 0x000fe4000f8e021a */
[----:B------:R-:W-:Y:S01]  /*01b0*/  UIMAD.WIDE UR10, UR20, 0x10, UR26 ;  /* 0x00000010140a78a5 */ /* 0x000fe2000f8e021a */
[----:B------:R-:W-:Y:S01]  /*01c0*/  IMAD.WIDE.U32 R2, R13, 0x4, R2 ;  /* 0x000000040d027825 */ /* 0x000fe200078e0002 */
[----:B------:R-:W-:Y:S02]  /*01d0*/  UIMAD.WIDE UR12, UR20, 0x14, UR26 ;  /* 0x00000014140c78a5 */ /* 0x000fe4000f8e021a */
[----:B------:R-:W-:Y:S01]  /*01e0*/  UIMAD.WIDE UR14, UR20, 0x18, UR26 ;  /* 0x00000018140e78a5 */ /* 0x000fe2000f8e021a */
[----:B------:R-:W-:Y:S01]  /*01f0*/  IADD3 R2, P0, PT, R2, 0x10, RZ ;  /* 0x0000001002027810 */ /* 0x000fe20007f1e0ff */
[----:B------:R-:W-:-:S03]  /*0200*/  UIMAD.WIDE UR16, UR20, 0x1c, UR26 ;  /* 0x0000001c141078a5 */ /* 0x000fc6000f8e021a */
[----:B------:R-:W-:-:S09]  /*0210*/  IADD3.X R3, PT, PT, RZ, R3, RZ, P0, !PT ;  /* 0x00000003ff037210 */ /* 0x000fd200007fe4ff */
.L_x_1:
[----:B------:R-:W-:Y:S01]  /*0220*/  UIMAD.WIDE UR22, UR20, 0x4, UR26 ;  /* 0x00000004141678a5 */ /* 0x000fe2000f8e021a */
[----:B------:R-:W-:Y:S02]  /*0230*/  IMAD.MOV.U32 R23, RZ, RZ, 0x4 ;  /* 0x00000004ff177424 */ /* 0x000fe400078e00ff */
[----:B------:R-:W-:Y:S01]  /*0240*/  HFMA2 R11, -RZ, RZ, 0, 2.384185791015625e-07 ;  /* 0x00000004ff0b7431 */ /* 0x000fe200000001ff */
[----:B------:R-:W-:Y:S01]  /*0250*/  MOV R25, 0x4 ;  /* 0x0000000400197802 */ /* 0x000fe20000000f00 */
[----:B0-----:R-:W2:Y:S01]  /*0260*/  LDG.E R21, desc[UR18][R2.64+-0x10] ;  /* 0xfffff01202157981 */ /* 0x001ea2000c1e1900 */
[C---:B------:R-:W-:Y:S01]  /*0270*/  IMAD.WIDE R22, R14.reuse, R23, UR26 ;  /* 0x0000001a0e167e25 */ /* 0x040fe2000f8e0217 */
[----:B------:R-:W-:Y:S02]  /*0280*/  MOV R8, UR22 ;  /* 0x0000001600087c02 */ /* 0x000fe40008000f00 */
[----:B------:R-:W-:Y:S01]  /*0290*/  MOV R9, UR23 ;  /* 0x0000001700097c02 */ /* 0x000fe20008000f00 */
[----:B------:R-:W3:Y:S02]  /*02a0*/  LDG.E R19, desc[UR18][R2.64+-0xc] ;  /* 0xfffff41202137981 */ /* 0x000ee4000c1e1900 */
[----:B------:R-:W-:-:S02]  /*02b0*/  IMAD.WIDE R8, R14, 0x4, R8 ;  /* 0x000000040e087825 */ /* 0x000fc400078e0208 */
[----:B------:R-:W2:Y:S01]  /*02c0*/  LDG.E R22, desc[UR18][R22.64] ;  /* 0x0000001216167981 */ /* 0x000ea2000c1e1900 */
[----:B------:R-:W-:Y:S01]  /*02d0*/  MOV R5, 0x4 ;  /* 0x0000000400057802 */ /* 0x000fe20000000f00 */
[C---:B------:R-:W-:Y:S02]  /*02e0*/  IMAD.WIDE R24, R14.reuse, R25, UR6 ;  /* 0x000000060e187e25 */ /* 0x040fe4000f8e0219 */
[----:B------:R0:W3:Y:S02]  /*02f0*/  LDG.E R20, desc[UR18][R8.64] ;  /* 0x0000001208147981 */ /* 0x0000e4000c1e1900 */
[----:B------:R-:W-:Y:S02]  /*0300*/  IMAD.WIDE R10, R14, R11, UR8 ;  /* 0x000000080e0a7e25 */ /* 0x000fe4000f8e020b */
[----:B------:R-:W4:Y:S04]  /*0310*/  LDG.E R18, desc[UR18][R24.64] ;  /* 0x0000001218127981 */ /* 0x000f28000c1e1900 */
[----:B------:R-:W4:Y:S01]  /*0320*/  LDG.E R17, desc[UR18][R2.64+-0x8] ;  /* 0xfffff81202117981 */ /* 0x000f22000c1e1900 */
[----:B0-----:R-:W-:-:S02]  /*0330*/  HFMA2 R9, -RZ, RZ, 0, 2.384185791015625e-07 ;  /* 0x00000004ff097431 */ /* 0x001fc400000001ff */
[----:B------:R-:W-:Y:S01]  /*0340*/  IMAD.MOV.U32 R7, RZ, RZ, 0x4 ;  /* 0x00000004ff077424 */ /* 0x000fe200078e00ff */
[----:B------:R0:W5:Y:S01]  /*0350*/  LDG.E R16, desc[UR18][R10.64] ;  /* 0x000000120a107981 */ /* 0x000162000c1e1900 */
[----:B------:R-:W-:-:S03]  /*0360*/  IMAD.WIDE R4, R14, R5, UR10 ;  /* 0x0000000a0e047e25 */ /* 0x000fc6000f8e0205 */
[----:B------:R-:W5:Y:S01]  /*0370*/  LDG.E R15, desc[UR18][R2.64+-0x4] ;  /* 0xfffffc12020f7981 */ /* 0x000f62000c1e1900 */
[C---:B------:R-:W-:Y:S01]  /*0380*/  IMAD.WIDE R6, R14.reuse, R7, UR12 ;  /* 0x0000000c0e067e25 */ /* 0x040fe2000f8e0207 */
[----:B------:R-:W-:Y:S02]  /*0390*/  MOV R27, 0x4 ;  /* 0x00000004001b7802 */ /* 0x000fe40000000f00 */
[----:B------:R1:W5:Y:S01]  /*03a0*/  LDG.E R4, desc[UR18][R4.64] ;  /* 0x0000001204047981 */ /* 0x000362000c1e1900 */
[----:B------:R-:W-:-:S03]  /*03b0*/  IMAD.WIDE R8, R14, R9, UR14 ;  /* 0x0000000e0e087e25 */ /* 0x000fc6000f8e0209 */
[----:B------:R-:W5:Y:S01]  /*03c0*/  LDG.E R23, desc[UR18][R2.64] ;  /* 0x0000001202177981 */ /* 0x000f62000c1e1900 */
[----:B0-----:R-:W-:-:S03]  /*03d0*/  IMAD.WIDE R10, R14, R27, UR16 ;  /* 0x000000100e0a7e25 */ /* 0x001fc6000f8e021b */
[----:B------:R-:W5:Y:S04]  /*03e0*/  LDG.E R7, desc[UR18][R6.64] ;  /* 0x0000001206077981 */ /* 0x000f68000c1e1900 */
[----:B------:R-:W5:Y:S04]  /*03f0*/  LDG.E R24, desc[UR18][R2.64+0x4] ;  /* 0x0000041202187981 */ /* 0x000f68000c1e1900 */
[----:B------:R-:W5:Y:S04]  /*0400*/  LDG.E R8, desc[UR18][R8.64] ;  /* 0x0000001208087981 */ /* 0x000f68000c1e1900 */
[----:B------:R-:W5:Y:S04]  /*0410*/  LDG.E R25, desc[UR18][R2.64+0x8] ;  /* 0x0000081202197981 */ /* 0x000f68000c1e1900 */
[----:B------:R-:W5:Y:S04]  /*0420*/  LDG.E R10, desc[UR18][R10.64] ;  /* 0x000000120a0a7981 */ /* 0x000f68000c1e1900 */
[----:B------:R0:W5:Y:S01]  /*0430*/  LDG.E R27, desc[UR18][R2.64+0xc] ;  /* 0x00000c12021b7981 */ /* 0x000162000c1e1900 */
[----:B------:R-:W-:-:S04]  /*0440*/  UIADD3 UR5, UPT, UPT, UR5, 0x8, URZ ;  /* 0x0000000805057890 */ /* 0x000fc8000fffe0ff */
[----:B------:R-:W-:Y:S01]  /*0450*/  UISETP.NE.AND UP0, UPT, UR5, URZ, UPT ;  /* 0x000000ff0500728c */ /* 0x000fe2000bf05270 */
[----:B-1----:R-:W-:Y:S02]  /*0460*/  MOV R5, UR20 ;  /* 0x0000001400057c02 */ /* 0x002fe40008000f00 */
[----:B0-----:R-:W-:Y:S02]  /*0470*/  IADD3 R2, P0, PT, R2, 0x20, RZ ;  /* 0x0000002002027810 */ /* 0x001fe40007f1e0ff */
[----:B------:R-:W-:Y:S02]  /*0480*/  LEA R14, R5, R14, 0x3 ;  /* 0x0000000e050e7211 */ /* 0x000fe400078e18ff */
[----:B------:R-:W-:Y:S01]  /*0490*/  IADD3.X R3, PT, PT, RZ, R3, RZ, P0, !PT ;  /* 0x00000003ff037210 */ /* 0x000fe200007fe4ff */
[----:B--2---:R-:W-:-:S04]  /*04a0*/  FFMA R22, R21, R22, R12 ;  /* 0x0000001615167223 */ /* 0x004fc8000000000c */
[----:B---3--:R-:W-:-:S04]  /*04b0*/  FFMA R20, R19, R20, R22 ;  /* 0x0000001413147223 */ /* 0x008fc80000000016 */
[----:B----4-:R-:W-:-:S04]  /*04c0*/  FFMA R18, R17, R18, R20 ;  /* 0x0000001211127223 */ /* 0x010fc80000000014 */
[----:B-----5:R-:W-:-:S04]  /*04d0*/  FFMA R16, R15, R16, R18 ;  /* 0x000000100f107223 */ /* 0x020fc80000000012 */
[----:B------:R-:W-:-:S04]  /*04e0*/  FFMA R23, R23, R4, R16 ;  /* 0x0000000417177223 */ /* 0x000fc80000000010 */
[----:B------:R-:W-:-:S04]  /*04f0*/  FFMA R24, R24, R7, R23 ;  /* 0x0000000718187223 */ /* 0x000fc80000000017 */
[----:B------:R-:W-:-:S04]  /*0500*/  FFMA R8, R25, R8, R24 ;  /* 0x0000000819087223 */ /* 0x000fc80000000018 */
[----:B------:R-:W-:Y:S01]  /*0510*/  FFMA R12, R27, R10, R8 ;  /* 0x0000000a1b0c7223 */ /* 0x000fe20000000008 */
[----:B------:R-:W-:Y:S06]  /*0520*/  BRA.U UP0, `(.L_x_1) ;  /* 0xfffffffd003c7547 */ /* 0x000fec000b83ffff */
.L_x_0:
[----:B------:R-:W-:-:S04]  /*0530*/  ULOP3.LUT UR6, UR20, 0x7, URZ, 0xc0, !UPT ;  /* 0x0000000714067892 */ /* 0x000fc8000f8ec0ff */
[----:B------:R-:W-:-:S09]  /*0540*/  UISETP.NE.AND UP0, UPT, UR6, URZ, UPT ;  /* 0x000000ff0600728c */ /* 0x000fd2000bf05270 */
[----:B------:R-:W-:Y:S05]  /*0550*/  BRA.U !UP0, `(.L_x_2) ;  /* 0x0000000508387547 */ /* 0x000fea000b800000 */
[----:B------:R-:W-:Y:S02]  /*0560*/  UISETP.GE.U32.AND UP0, UPT, UR6, 0x4, UPT ;  /* 0x000000040600788c */ /* 0x000fe4000bf06070 */
[----:B------:R-:W-:-:S04]  /*0570*/  ULOP3.LUT UR5, UR20, 0x3, URZ, 0xc0, !UPT ;  /* 0x0000000314057892 */ /* 0x000fc8000f8ec0ff */
[----:B------:R-:W-:-:S03]  /*0580*/  UISETP.NE.AND UP1, UPT, UR5, URZ, UPT ;  /* 0x000000ff0500728c */ /* 0x000fc6000bf25270 */
[----:B------:R-:W-:Y:S08]  /*0590*/  BRA.U !UP0, `(.L_x_3) ;  /* 0x00000001087c7547 */ /* 0x000ff0000b800000 */
[----:B------:R-:W1:Y:S01]  /*05a0*/  LDC.64 R6, c[0x0][0x388] ;  /* 0x0000e200ff067b82 */ /* 0x000e620000000a00 */
[----:B------:R-:W2:Y:S01]  /*05b0*/  LDCU.64 UR6, c[0x0][0x380] ;  /* 0x00007000ff0677ac */ /* 0x000ea20008000a00 */
[----:B------:R-:W-:Y:S01]  /*05c0*/  IMAD.U32 R9, RZ, RZ, UR4 ;  /* 0x00000004ff097e24 */ /* 0x000fe2000f8e00ff */
[C---:B------:R-:W-:Y:S02]  /*05d0*/  IADD3 R3, PT, PT, R13.reuse, UR4, RZ ;  /* 0x000000040d037c10 */ /* 0x040fe4000fffe0ff */
[----:B------:R-:W-:Y:S01]  /*05e0*/  IADD3 R10, P0, PT, R13, UR4, RZ ;  /* 0x000000040d0a7c10 */ /* 0x000fe2000ff1e0ff */
[----:B------:R-:W-:Y:S01]  /*05f0*/  IMAD R9, R9, UR20, R0 ;  /* 0x0000001409097c24 */ /* 0x000fe2000f8e0200 */
[----:B------:R-:W-:Y:S01]  /*0600*/  MOV R11, UR20 ;  /* 0x00000014000b7c02 */ /* 0x000fe20008000f00 */
[----:B------:R-:W3:Y:S01]  /*0610*/  LDC.64 R4, c[0x0][0x380] ;  /* 0x0000e000ff047b82 */ /* 0x000ee20000000a00 */
[----:B------:R-:W-:Y:S01]  /*0620*/  MOV R15, UR20 ;  /* 0x00000014000f7c02 */ /* 0x000fe20008000f00 */
[----:B-1----:R-:W-:Y:S01]  /*0630*/  IMAD.WIDE R6, R9, 0x4, R6 ;  /* 0x0000000409067825 */ /* 0x002fe200078e0206 */
[----:B------:R-:W-:-:S05]  /*0640*/  MOV R9, UR20 ;  /* 0x0000001400097c02 */ /* 0x000fca0008000f00 */
[----:B------:R-:W-:Y:S02]  /*0650*/  IMAD.WIDE R8, R9, 0x4, R6 ;  /* 0x0000000409087825 */ /* 0x000fe400078e0206 */
[----:B0-----:R-:W4:Y:S02]  /*0660*/  LDG.E R6, desc[UR18][R6.64] ;  /* 0x0000001206067981 */ /* 0x001f24000c1e1900 */
[----:B---3--:R-:W-:Y:S01]  /*0670*/  IMAD.WIDE.U32 R4, R3, 0x4, R4 ;  /* 0x0000000403047825 */ /* 0x008fe200078e0004 */
[----:B------:R-:W-:Y:S01]  /*0680*/  IADD3.X R3, PT, PT, RZ, RZ, RZ, P0, !PT ;  /* 0x000000ffff037210 */ /* 0x000fe200007fe4ff */
[----:B------:R-:W3:Y:S01]  /*0690*/  LDG.E R17, desc[UR18][R8.64] ;  /* 0x0000001208117981 */ /* 0x000ee2000c1e1900 */
[----:B--2---:R-:W-:-:S03]  /*06a0*/  LEA R2, P0, R10, UR6, 0x2 ;  /* 0x000000060a027c11 */ /* 0x004fc6000f8010ff */
[----:B------:R-:W4:Y:S01]  /*06b0*/  LDG.E R5, desc[UR18][R4.64] ;  /* 0x0000001204057981 */ /* 0x000f22000c1e1900 */
[----:B------:R-:W-:Y:S01]  /*06c0*/  LEA.HI.X R3, R10, UR7, R3, 0x2, P0 ;  /* 0x000000070a037c11 */ /* 0x000fe200080f1403 */
[----:B------:R-:W-:-:S04]  /*06d0*/  IMAD.WIDE R10, R11, 0x4, R8 ;  /* 0x000000040b0a7825 */ /* 0x000fc800078e0208 */
[----:B------:R-:W3:Y:S01]  /*06e0*/  LDG.E R16, desc[UR18][R2.64+0x4] ;  /* 0x0000041202107981 */ /* 0x000ee2000c1e1900 */
[----:B------:R-:W-:-:S03]  /*06f0*/  IMAD.WIDE R14, R15, 0x4, R10 ;  /* 0x000000040f0e7825 */ /* 0x000fc600078e020a */
[----:B------:R-:W2:Y:S04]  /*0700*/  LDG.E R19, desc[UR18][R10.64] ;  /* 0x000000120a137981 */ /* 0x000ea8000c1e1900 */
[----:B------:R-:W2:Y:S04]  /*0710*/  LDG.E R18, desc[UR18][R2.64+0x8] ;  /* 0x0000081202127981 */ /* 0x000ea8000c1e1900 */
[----:B------:R-:W5:Y:S04]  /*0720*/  LDG.E R20, desc[UR18][R2.64+0xc] ;  /* 0x00000c1202147981 */ /* 0x000f68000c1e1900 */
[----:B------:R-:W5:Y:S01]  /*0730*/  LDG.E R14, desc[UR18][R14.64] ;  /* 0x000000120e0e7981 */ /* 0x000f62000c1e1900 */
[----:B------:R-:W-:Y:S01]  /*0740*/  UIADD3 UR4, UPT, UPT, UR4, 0x4, URZ ;  /* 0x0000000404047890 */ /* 0x000fe2000fffe0ff */
[----:B----4-:R-:W-:-:S04]  /*0750*/  FFMA R5, R5, R6, R12 ;  /* 0x0000000605057223 */ /* 0x010fc8000000000c */
[----:B---3--:R-:W-:-:S04]  /*0760*/  FFMA R5, R16, R17, R5 ;  /* 0x0000001110057223 */ /* 0x008fc80000000005 */
[----:B--2---:R-:W-:-:S04]  /*0770*/  FFMA R5, R18, R19, R5 ;  /* 0x0000001312057223 */ /* 0x004fc80000000005 */
[----:B-----5:R-:W-:-:S07]  /*0780*/  FFMA R12, R20, R14, R5 ;  /* 0x0000000e140c7223 */ /* 0x020fce0000000005 */
.L_x_3:
[----:B------:R-:W-:Y:S05]  /*0790*/  BRA.U !UP1, `(.L_x_2) ;  /* 0x0000000109a87547 */ /* 0x000fea000b800000 */
[----:B------:R-:W-:Y:S01]  /*07a0*/  UISETP.NE.AND UP0, UPT, UR5, 0x1, UPT ;  /* 0x000000010500788c */ /* 0x000fe2000bf05270 */
[----:B------:R-:W-:Y:S01]  /*07b0*/  MOV R7, UR4 ;  /* 0x0000000400077c02 */ /* 0x000fe20008000f00 */
[----:B------:R-:W-:Y:S02]  /*07c0*/  ULOP3.LUT UR5, UR20, 0x1, URZ, 0xc0, !UPT ;  /* 0x0000000114057892 */ /* 0x000fe4000f8ec0ff */
[----:B------:R-:W-:Y:S02]  /*07d0*/  MOV R15, UR20 ;  /* 0x00000014000f7c02 */ /* 0x000fe40008000f00 */
[----:B------:R-:W-:Y:S01]  /*07e0*/  UISETP.NE.U32.AND UP1, UPT, UR5, 0x1, UPT ;  /* 0x000000010500788c */ /* 0x000fe2000bf25070 */
[----:B------:R-:W-:-:S04]  /*07f0*/  PLOP3.LUT P1, PT, PT, PT, UP0, 0x80, 0x8 ;  /* 0x000000000008781c */ /* 0x000fc80003f2f008 */
[----:B------:R-:W1:Y:S01]  /*0800*/  @UP0 LDCU.128 UR8, c[0x0][0x380] ;  /* 0x00007000ff0807ac */ /* 0x000e620008000c00 */
[----:B------:R-:W-:Y:S01]  /*0810*/  PLOP3.LUT P0, PT, PT, PT, UP1, 0x80, 0x8 ;  /* 0x000000000008781c */ /* 0x000fe20003f0f018 */
[----:B------:R-:W2:Y:S04]  /*0820*/  @UP0 LDCU.64 UR6, c[0x0][0x380] ;  /* 0x00007000ff0607ac */ /* 0x000ea80008000a00 */
[----:B------:R-:W3:Y:S03]  /*0830*/  @!UP1 LDCU.128 UR12, c[0x0][0x380] ;  /* 0x00007000ff0c97ac */ /* 0x000ee60008000c00 */
[C---:B------:R-:W-:Y:S02]  /*0840*/  @P1 IADD3 R3, PT, PT, R13.reuse, UR4, RZ ;  /* 0x000000040d031c10 */ /* 0x040fe4000fffe0ff */
[----:B------:R-:W-:Y:S01]  /*0850*/  @P1 IADD3 R6, P2, PT, R13, UR4, RZ ;  /* 0x000000040d061c10 */ /* 0x000fe2000ff5e0ff */
[----:B------:R-:W-:Y:S01]  /*0860*/  @UP0 UIADD3 UR4, UPT, UPT, UR4, 0x2, URZ ;  /* 0x0000000204040890 */ /* 0x000fe2000fffe0ff */
[----:B-1----:R-:W-:Y:S01]  /*0870*/  MOV R11, UR9 ;  /* 0x00000009000b7c02 */ /* 0x002fe20008000f00 */
[----:B------:R-:W-:Y:S01]  /*0880*/  IMAD.U32 R10, RZ, RZ, UR8 ;  /* 0x00000008ff0a7e24 */ /* 0x000fe2000f8e00ff */
[----:B------:R-:W-:-:S02]  /*0890*/  MOV R4, UR10 ;  /* 0x0000000a00047c02 */ /* 0x000fc40008000f00 */
[----:B------:R-:W-:Y:S01]  /*08a0*/  MOV R5, UR11 ;  /* 0x0000000b00057c02 */ /* 0x000fe20008000f00 */
[----:B------:R-:W-:-:S04]  /*08b0*/  @P1 IMAD.WIDE.U32 R10, R3, 0x4, R10 ;  /* 0x00000004030a1825 */ /* 0x000fc800078e000a */
[----:B------:R-:W-:Y:S01]  /*08c0*/  @P1 IMAD R3, R7, UR20, R0 ;  /* 0x0000001407031c24 */ /* 0x000fe2000f8e0200 */
[----:B------:R-:W-:Y:S01]  /*08d0*/  @P1 IADD3.X R7, PT, PT, RZ, RZ, RZ, P2, !PT ;  /* 0x000000ffff071210 */ /* 0x000fe200017fe4ff */
[----:B------:R-:W-:Y:S01]  /*08e0*/  IMAD.U32 R19, RZ, RZ, UR4 ;  /* 0x00000004ff137e24 */ /* 0x000fe2000f8e00ff */
[C---:B--2---:R-:W-:Y:S01]  /*08f0*/  @P1 LEA R2, P2, R6.reuse, UR6, 0x2 ;  /* 0x0000000606021c11 */ /* 0x044fe2000f8410ff */
[----:B------:R-:W-:Y:S01]  /*0900*/  @P1 IMAD.WIDE R4, R3, 0x4, R4 ;  /* 0x0000000403041825 */ /* 0x000fe200078e0204 */
[----:B------:R-:W-:Y:S01]  /*0910*/  @!P0 IADD3 R17, PT, PT, R13, UR4, RZ ;  /* 0x000000040d118c10 */ /* 0x000fe2000fffe0ff */
[----:B0-----:R-:W2:Y:S01]  /*0920*/  @P1 LDG.E R11, desc[UR18][R10.64] ;  /* 0x000000120a0b1981 */ /* 0x001ea2000c1e1900 */
[----:B------:R-:W-:Y:S01]  /*0930*/  @P1 LEA.HI.X R3, R6, UR7, R7, 0x2, P2 ;  /* 0x0000000706031c11 */ /* 0x000fe200090f1407 */
[----:B------:R-:W-:Y:S01]  /*0940*/  @!P0 IMAD R19, R19, UR20, R0 ;  /* 0x0000001413138c24 */ /* 0x000fe2000f8e0200 */
[----:B---3--:R-:W-:Y:S01]  /*0950*/  MOV R6, UR12 ;  /* 0x0000000c00067c02 */ /* 0x008fe20008000f00 */
[----:B------:R-:W-:Y:S01]  /*0960*/  @P1 IMAD.WIDE R14, R15, 0x4, R4 ;  /* 0x000000040f0e1825 */ /* 0x000fe200078e0204 */
[----:B------:R-:W-:Y:S01]  /*0970*/  MOV R7, UR13 ;  /* 0x0000000d00077c02 */ /* 0x000fe20008000f00 */
[----:B------:R-:W2:Y:S01]  /*0980*/  @P1 LDG.E R4, desc[UR18][R4.64] ;  /* 0x0000001204041981 */ /* 0x000ea2000c1e1900 */
[----:B------:R-:W-:-:S02]  /*0990*/  MOV R8, UR14 ;  /* 0x0000000e00087c02 */ /* 0x000fc40008000f00 */
[----:B------:R-:W-:Y:S01]  /*09a0*/  MOV R9, UR15 ;  /* 0x0000000f00097c02 */ /* 0x000fe20008000f00 */
[----:B------:R-:W-:Y:S01]  /*09b0*/  @!P0 IMAD.WIDE.U32 R6, R17, 0x4, R6 ;  /* 0x0000000411068825 */ /* 0x000fe200078e0006 */
[----:B------:R-:W3:Y:S03]  /*09c0*/  @P1 LDG.E R14, desc[UR18][R14.64] ;  /* 0x000000120e0e1981 */ /* 0x000ee6000c1e1900 */
[----:B------:R-:W-:Y:S01]  /*09d0*/  @!P0 IMAD.WIDE R8, R19, 0x4, R8 ;  /* 0x0000000413088825 */ /* 0x000fe200078e0208 */
[----:B------:R-:W3:Y:S04]  /*09e0*/  @P1 LDG.E R2, desc[UR18][R2.64+0x4] ;  /* 0x0000041202021981 */ /* 0x000ee8000c1e1900 */
[----:B------:R-:W4:Y:S04]  /*09f0*/  @!P0 LDG.E R7, desc[UR18][R6.64] ;  /* 0x0000001206078981 */ /* 0x000f28000c1e1900 */
[----:B------:R-:W4:Y:S01]  /*0a00*/  @!P0 LDG.E R8, desc[UR18][R8.64] ;  /* 0x0000001208088981 */ /* 0x000f22000c1e1900 */
[----:B--2---:R-:W-:-:S04]  /*0a10*/  @P1 FFMA R11, R11, R4, R12 ;  /* 0x000000040b0b1223 */ /* 0x004fc8000000000c */
[----:B---3--:R-:W-:-:S04]  /*0a20*/  @P1 FFMA R12, R2, R14, R11 ;  /* 0x0000000e020c1223 */ /* 0x008fc8000000000b */
[----:B----4-:R-:W-:-:S07]  /*0a30*/  @!P0 FFMA R12, R7, R8, R12 ;  /* 0x00000008070c8223 */ /* 0x010fce000000000c */
.L_x_2:
[----:B------:R-:W1:Y:S01]  /*0a40*/  LDC.64 R2, c[0x0][0x390] ;  /* 0x0000e400ff027b82 */ /* 0x000e620000000a00 */
[----:B------:R-:W-:-:S05]  /*0a50*/  IADD3 R13, PT, PT, R0, R13, RZ ;  /* 0x0000000d000d7210 */ /* 0x000fca0007ffe0ff */
[----:B-1----:R-:W-:-:S05]  /*0a60*/  IMAD.WIDE R2, R13, 0x4, R2 ;  /* 0x000000040d027825 */ /* 0x002fca00078e0202 */
[----:B0-----:R-:W-:Y:S01]  /*0a70*/  STG.E desc[UR18][R2.64], R12 ;  /* 0x0000000c02007986 */ /* 0x001fe2000c101912 */
[----:B------:R-:W-:Y:S05]  /*0a80*/  EXIT ;  /* 0x000000000000794d */ /* 0x000fea0003800000 */
.L_x_4:
[----:B------:R-:W-:-:S00]  /*0a90*/  BRA `(.L_x_4) ;  /* 0xfffffffc00fc7947 */ /* 0x000fc0000383ffff */
[----:B------:R-:W-:-:S00]  /*0aa0*/  NOP ;  /* 0x0000000000007918 */ /* 0x000fc00000000000 */
        /* <DEDUP_REMOVED lines=13> */
.L_x_5:


//--------------------- .nv.shared.reserved.0     --------------------------
	.section	.nv.shared.reserved.0,"aw",@nobits
	.weak		__nv_reservedSMEM_offset_0_alias
	.size		__nv_reservedSMEM_offset_0_alias, 0, 64
	.other		__nv_reservedSMEM_offset_0_alias,@"STO_CUDA_RESERVED_SHARED STV_DEFAULT"
__nv_reservedSMEM_offset_0_alias:
	.zero		0
	.zero		64


//--------------------- .nv.constant0._Z10MatrixMultPfS_S_i --------------------------
	.section	.nv.constant0._Z10MatrixMultPfS_S_i,"a",@progbits
	.sectionflags	@""
	.align	4
.nv.constant0._Z10MatrixMultPfS_S_i:
	.zero		924


//--------------------- SYMBOLS --------------------------

	.type		.nv.reservedSmem.offset0,@object
	.size		.nv.reservedSmem.offset0,0x4
